//
// Generated by NVIDIA NVVM Compiler
//
// Compiler Build ID: CL-36424714
// Cuda compilation tools, release 13.0, V13.0.88
// Based on NVVM 20.0.0
//

.version 9.0
.target sm_100
.address_size 64

	// .globl	_Z10atomic_bmkPiPliiS0_

.visible .entry _Z10atomic_bmkPiPliiS0_(
	.param .u64 .ptr .align 1 _Z10atomic_bmkPiPliiS0__param_0,
	.param .u64 .ptr .align 1 _Z10atomic_bmkPiPliiS0__param_1,
	.param .u32 _Z10atomic_bmkPiPliiS0__param_2,
	.param .u32 _Z10atomic_bmkPiPliiS0__param_3,
	.param .u64 .ptr .align 1 _Z10atomic_bmkPiPliiS0__param_4
)
{
	.reg .pred 	%p<13>;
	.reg .b32 	%r<75>;
	.reg .b64 	%rd<100>;

	ld.param.u64 	%rd5, [_Z10atomic_bmkPiPliiS0__param_0];
	ld.param.u64 	%rd4, [_Z10atomic_bmkPiPliiS0__param_1];
	ld.param.u32 	%r29, [_Z10atomic_bmkPiPliiS0__param_2];
	ld.param.u32 	%r30, [_Z10atomic_bmkPiPliiS0__param_3];
	cvta.to.global.u64 	%rd1, %rd5;
	mov.u32 	%r31, %tid.x;
	mov.u32 	%r32, %ctaid.x;
	mov.u32 	%r1, %ntid.x;
	mad.lo.s32 	%r64, %r32, %r1, %r31;
	setp.ge.s32 	%p1, %r64, %r29;
	@%p1 bra 	$L__BB0_17;
	cvta.to.global.u64 	%rd2, %rd4;
	setp.lt.s32 	%p2, %r30, 1;
	@%p2 bra 	$L__BB0_17;
	mul.wide.u32 	%rd6, %r64, 8;
	add.s64 	%rd3, %rd2, %rd6;
	and.b32  	%r3, %r30, 15;
	add.s32 	%r4, %r3, -1;
	and.b32  	%r5, %r30, 7;
	add.s32 	%r6, %r5, -1;
	and.b32  	%r7, %r30, 3;
	and.b32  	%r34, %r30, 2147483632;
	neg.s32 	%r8, %r34;
	mov.u32 	%r35, %nctaid.x;
	mul.lo.s32 	%r9, %r35, %r1;
	mov.b32 	%r74, 1;
$L__BB0_3:
	setp.lt.u32 	%p3, %r30, 16;
	@%p3 bra 	$L__BB0_6;
	mov.u32 	%r66, %r8;
$L__BB0_5:
	.pragma "nounroll";
	ld.global.u64 	%rd7, [%rd3];
	shl.b64 	%rd8, %rd7, 2;
	add.s64 	%rd9, %rd1, %rd8;
	atom.global.add.u32 	%r37, [%rd9], %r74;
	ld.global.u64 	%rd10, [%rd3];
	shl.b64 	%rd11, %rd10, 2;
	add.s64 	%rd12, %rd1, %rd11;
	atom.global.add.u32 	%r38, [%rd12], %r37;
	ld.global.u64 	%rd13, [%rd3];
	shl.b64 	%rd14, %rd13, 2;
	add.s64 	%rd15, %rd1, %rd14;
	atom.global.add.u32 	%r39, [%rd15], %r38;
	ld.global.u64 	%rd16, [%rd3];
	shl.b64 	%rd17, %rd16, 2;
	add.s64 	%rd18, %rd1, %rd17;
	atom.global.add.u32 	%r40, [%rd18], %r39;
	ld.global.u64 	%rd19, [%rd3];
	shl.b64 	%rd20, %rd19, 2;
	add.s64 	%rd21, %rd1, %rd20;
	atom.global.add.u32 	%r41, [%rd21], %r40;
	ld.global.u64 	%rd22, [%rd3];
	shl.b64 	%rd23, %rd22, 2;
	add.s64 	%rd24, %rd1, %rd23;
	atom.global.add.u32 	%r42, [%rd24], %r41;
	ld.global.u64 	%rd25, [%rd3];
	shl.b64 	%rd26, %rd25, 2;
	add.s64 	%rd27, %rd1, %rd26;
	atom.global.add.u32 	%r43, [%rd27], %r42;
	ld.global.u64 	%rd28, [%rd3];
	shl.b64 	%rd29, %rd28, 2;
	add.s64 	%rd30, %rd1, %rd29;
	atom.global.add.u32 	%r44, [%rd30], %r43;
	ld.global.u64 	%rd31, [%rd3];
	shl.b64 	%rd32, %rd31, 2;
	add.s64 	%rd33, %rd1, %rd32;
	atom.global.add.u32 	%r45, [%rd33], %r44;
	ld.global.u64 	%rd34, [%rd3];
	shl.b64 	%rd35, %rd34, 2;
	add.s64 	%rd36, %rd1, %rd35;
	atom.global.add.u32 	%r46, [%rd36], %r45;
	ld.global.u64 	%rd37, [%rd3];
	shl.b64 	%rd38, %rd37, 2;
	add.s64 	%rd39, %rd1, %rd38;
	atom.global.add.u32 	%r47, [%rd39], %r46;
	ld.global.u64 	%rd40, [%rd3];
	shl.b64 	%rd41, %rd40, 2;
	add.s64 	%rd42, %rd1, %rd41;
	atom.global.add.u32 	%r48, [%rd42], %r47;
	ld.global.u64 	%rd43, [%rd3];
	shl.b64 	%rd44, %rd43, 2;
	add.s64 	%rd45, %rd1, %rd44;
	atom.global.add.u32 	%r49, [%rd45], %r48;
	ld.global.u64 	%rd46, [%rd3];
	shl.b64 	%rd47, %rd46, 2;
	add.s64 	%rd48, %rd1, %rd47;
	atom.global.add.u32 	%r50, [%rd48], %r49;
	ld.global.u64 	%rd49, [%rd3];
	shl.b64 	%rd50, %rd49, 2;
	add.s64 	%rd51, %rd1, %rd50;
	atom.global.add.u32 	%r51, [%rd51], %r50;
	ld.global.u64 	%rd52, [%rd3];
	shl.b64 	%rd53, %rd52, 2;
	add.s64 	%rd54, %rd1, %rd53;
	atom.global.add.u32 	%r74, [%rd54], %r51;
	add.s32 	%r66, %r66, 16;
	setp.ne.s32 	%p4, %r66, 0;
	@%p4 bra 	$L__BB0_5;
$L__BB0_6:
	setp.eq.s32 	%p5, %r3, 0;
	@%p5 bra 	$L__BB0_16;
	setp.lt.u32 	%p6, %r4, 7;
	@%p6 bra 	$L__BB0_9;
	ld.global.u64 	%rd55, [%rd3];
	shl.b64 	%rd56, %rd55, 2;
	add.s64 	%rd57, %rd1, %rd56;
	atom.global.add.u32 	%r53, [%rd57], %r74;
	ld.global.u64 	%rd58, [%rd3];
	shl.b64 	%rd59, %rd58, 2;
	add.s64 	%rd60, %rd1, %rd59;
	atom.global.add.u32 	%r54, [%rd60], %r53;
	ld.global.u64 	%rd61, [%rd3];
	shl.b64 	%rd62, %rd61, 2;
	add.s64 	%rd63, %rd1, %rd62;
	atom.global.add.u32 	%r55, [%rd63], %r54;
	ld.global.u64 	%rd64, [%rd3];
	shl.b64 	%rd65, %rd64, 2;
	add.s64 	%rd66, %rd1, %rd65;
	atom.global.add.u32 	%r56, [%rd66], %r55;
	ld.global.u64 	%rd67, [%rd3];
	shl.b64 	%rd68, %rd67, 2;
	add.s64 	%rd69, %rd1, %rd68;
	atom.global.add.u32 	%r57, [%rd69], %r56;
	ld.global.u64 	%rd70, [%rd3];
	shl.b64 	%rd71, %rd70, 2;
	add.s64 	%rd72, %rd1, %rd71;
	atom.global.add.u32 	%r58, [%rd72], %r57;
	ld.global.u64 	%rd73, [%rd3];
	shl.b64 	%rd74, %rd73, 2;
	add.s64 	%rd75, %rd1, %rd74;
	atom.global.add.u32 	%r59, [%rd75], %r58;
	ld.global.u64 	%rd76, [%rd3];
	shl.b64 	%rd77, %rd76, 2;
	add.s64 	%rd78, %rd1, %rd77;
	atom.global.add.u32 	%r74, [%rd78], %r59;
$L__BB0_9:
	setp.eq.s32 	%p7, %r5, 0;
	@%p7 bra 	$L__BB0_16;
	setp.lt.u32 	%p8, %r6, 3;
	@%p8 bra 	$L__BB0_12;
	ld.global.u64 	%rd79, [%rd3];
	shl.b64 	%rd80, %rd79, 2;
	add.s64 	%rd81, %rd1, %rd80;
	atom.global.add.u32 	%r61, [%rd81], %r74;
	ld.global.u64 	%rd82, [%rd3];
	shl.b64 	%rd83, %rd82, 2;
	add.s64 	%rd84, %rd1, %rd83;
	atom.global.add.u32 	%r62, [%rd84], %r61;
	ld.global.u64 	%rd85, [%rd3];
	shl.b64 	%rd86, %rd85, 2;
	add.s64 	%rd87, %rd1, %rd86;
	atom.global.add.u32 	%r63, [%rd87], %r62;
	ld.global.u64 	%rd88, [%rd3];
	shl.b64 	%rd89, %rd88, 2;
	add.s64 	%rd90, %rd1, %rd89;
	atom.global.add.u32 	%r74, [%rd90], %r63;
$L__BB0_12:
	setp.eq.s32 	%p9, %r7, 0;
	@%p9 bra 	$L__BB0_16;
	setp.eq.s32 	%p10, %r7, 1;
	ld.global.u64 	%rd91, [%rd3];
	shl.b64 	%rd92, %rd91, 2;
	add.s64 	%rd93, %rd1, %rd92;
	atom.global.add.u32 	%r74, [%rd93], %r74;
	@%p10 bra 	$L__BB0_16;
	setp.eq.s32 	%p11, %r7, 2;
	ld.global.u64 	%rd94, [%rd3];
	shl.b64 	%rd95, %rd94, 2;
	add.s64 	%rd96, %rd1, %rd95;
	atom.global.add.u32 	%r74, [%rd96], %r74;
	@%p11 bra 	$L__BB0_16;
	ld.global.u64 	%rd97, [%rd3];
	shl.b64 	%rd98, %rd97, 2;
	add.s64 	%rd99, %rd1, %rd98;
	atom.global.add.u32 	%r74, [%rd99], %r74;
$L__BB0_16:
	add.s32 	%r64, %r64, %r9;
	setp.lt.s32 	%p12, %r64, %r29;
	@%p12 bra 	$L__BB0_3;
$L__BB0_17:
	ret;

}


// ===== COMPILED SASS (sm_100) =====

	.target	sm_100

	.elftype	@"ET_EXEC"


//--------------------- .note.nv.tkinfo           --------------------------
	.section	.note.nv.tkinfo,"",@"SHT_NOTE"
	.sectionflags	@"SHF_NOTE_NV_TKINFO"
	.tkinfo
        /*0018*/ 	.word	0x00000002
        /*0030*/ 	.string	""
        /*0030*/ 	.string	"ptxas"
        /*0030*/ 	.string	"Cuda compilation tools, release 13.0, V13.0.88"
        /*0030*/ 	.string	"Build cuda_13.0.r13.0/compiler.36424714_0"
        /*0030*/ 	.string	"-arch sm_100 -m 64 "



//--------------------- .note.nv.cuinfo           --------------------------
	.section	.note.nv.cuinfo,"",@"SHT_NOTE"
	.sectionflags	@"SHF_NOTE_NV_CUINFO"
        /*0018*/ 	.short	0x0002
        /*001a*/ 	.short	0x0064
        /*001c*/ 	.short	0x0082
	.zero		2


//--------------------- .nv.info                  --------------------------
	.section	.nv.info,"",@"SHT_CUDA_INFO"
	.align	4


	//----- nvinfo : EIATTR_REGCOUNT
	.align		4
        /*0000*/ 	.byte	0x04, 0x2f
        /*0002*/ 	.short	(.L_1 - .L_0)
	.align		4
.L_0:
        /*0004*/ 	.word	index@(_Z10atomic_bmkPiPliiS0_)
        /*0008*/ 	.word	0x0000001c


	//----- nvinfo : EIATTR_FRAME_SIZE
	.align		4
.L_1:
        /*000c*/ 	.byte	0x04, 0x11
        /*000e*/ 	.short	(.L_3 - .L_2)
	.align		4
.L_2:
        /*0010*/ 	.word	index@(_Z10atomic_bmkPiPliiS0_)
        /*0014*/ 	.word	0x00000000


	//----- nvinfo : EIATTR_MIN_STACK_SIZE
	.align		4
.L_3:
        /*0018*/ 	.byte	0x04, 0x12
        /*001a*/ 	.short	(.L_5 - .L_4)
	.align		4
.L_4:
        /*001c*/ 	.word	index@(_Z10atomic_bmkPiPliiS0_)
        /*0020*/ 	.word	0x00000000
.L_5:


//--------------------- .nv.compat                --------------------------
	.section	.nv.compat,"",@"SHT_CUDA_COMPAT_INFO"
	.align	4
        /*0000*/ 	.byte	0x02, 0x09, 0x00, 0x00, 0x02, 0x02, 0x01, 0x00, 0x02, 0x05, 0x05, 0x00, 0x03, 0x07, 0x01, 0x01
        /*0010*/ 	.byte	0x02, 0x03, 0x00, 0x00, 0x02, 0x06, 0x01, 0x00, 0x04, 0x0b, 0x08, 0x00, 0x09, 0x00, 0x00, 0x00
        /*0020*/ 	.byte	0x00, 0x00, 0x00, 0x00


//--------------------- .nv.info._Z10atomic_bmkPiPliiS0_ --------------------------
	.section	.nv.info._Z10atomic_bmkPiPliiS0_,"",@"SHT_CUDA_INFO"
	.sectionflags	@""
	.align	4


	//----- nvinfo : EIATTR_CUDA_API_VERSION
	.align		4
        /*0000*/ 	.byte	0x04, 0x37
        /*0002*/ 	.short	(.L_7 - .L_6)
.L_6:
        /*0004*/ 	.word	0x00000082


	//----- nvinfo : EIATTR_KPARAM_INFO
	.align		4
.L_7:
        /*0008*/ 	.byte	0x04, 0x17
        /*000a*/ 	.short	(.L_9 - .L_8)
.L_8:
        /*000c*/ 	.word	0x00000000
        /*0010*/ 	.short	0x0004
        /*0012*/ 	.short	0x0018
        /*0014*/ 	.byte	0x00, 0xf5, 0x21, 0x00


	//----- nvinfo : EIATTR_KPARAM_INFO
	.align		4
.L_9:
        /*0018*/ 	.byte	0x04, 0x17
        /*001a*/ 	.short	(.L_11 - .L_10)
.L_10:
        /*001c*/ 	.word	0x00000000
        /*0020*/ 	.short	0x0003
        /*0022*/ 	.short	0x0014
        /*0024*/ 	.byte	0x00, 0xf0, 0x11, 0x00


	//----- nvinfo : EIATTR_KPARAM_INFO
	.align		4
.L_11:
        /*0028*/ 	.byte	0x04, 0x17
        /*002a*/ 	.short	(.L_13 - .L_12)
.L_12:
        /*002c*/ 	.word	0x00000000
        /*0030*/ 	.short	0x0002
        /*0032*/ 	.short	0x0010
        /*0034*/ 	.byte	0x00, 0xf0, 0x11, 0x00


	//----- nvinfo : EIATTR_KPARAM_INFO
	.align		4
.L_13:
        /*0038*/ 	.byte	0x04, 0x17
        /*003a*/ 	.short	(.L_15 - .L_14)
.L_14:
        /*003c*/ 	.word	0x00000000
        /*0040*/ 	.short	0x0001
        /*0042*/ 	.short	0x0008
        /*0044*/ 	.byte	0x00, 0xf5, 0x21, 0x00


	//----- nvinfo : EIATTR_KPARAM_INFO
	.align		4
.L_15:
        /*0048*/ 	.byte	0x04, 0x17
        /*004a*/ 	.short	(.L_17 - .L_16)
.L_16:
        /*004c*/ 	.word	0x00000000
        /*0050*/ 	.short	0x0000
        /*0052*/ 	.short	0x0000
        /*0054*/ 	.byte	0x00, 0xf5, 0x21, 0x00


	//----- nvinfo : EIATTR_SPARSE_MMA_MASK
	.align		4
.L_17:
        /*0058*/ 	.byte	0x03, 0x50
        /*005a*/ 	.short	0x0000


	//----- nvinfo : EIATTR_MAXREG_COUNT
	.align		4
        /*005c*/ 	.byte	0x03, 0x1b
        /*005e*/ 	.short	0x00ff


	//----- nvinfo : EIATTR_MERCURY_ISA_VERSION
	.align		4
        /*0060*/ 	.byte	0x03, 0x5f
        /*0062*/ 	.short	0x0101


	//----- nvinfo : EIATTR_VRC_CTA_INIT_COUNT
	.align		4
        /*0064*/ 	.byte	0x02, 0x4a
	.zero		1
	.zero		1


	//----- nvinfo : EIATTR_EXIT_INSTR_OFFSETS
	.align		4
        /*0068*/ 	.byte	0x04, 0x1c
        /*006a*/ 	.short	(.L_19 - .L_18)


	//   ....[0]....
.L_18:
        /*006c*/ 	.word	0x00000070


	//   ....[1]....
        /*0070*/ 	.word	0x000000a0


	//   ....[2]....
        /*0074*/ 	.word	0x00000b00


	//----- nvinfo : EIATTR_CRS_STACK_SIZE
	.align		4
.L_19:
        /*0078*/ 	.byte	0x04, 0x1e
        /*007a*/ 	.short	(.L_21 - .L_20)
.L_20:
        /*007c*/ 	.word	0x00000000


	//----- nvinfo : EIATTR_CBANK_PARAM_SIZE
	.align		4
.L_21:
        /*0080*/ 	.byte	0x03, 0x19
        /*0082*/ 	.short	0x0020


	//----- nvinfo : EIATTR_PARAM_CBANK
	.align		4
        /*0084*/ 	.byte	0x04, 0x0a
        /*0086*/ 	.short	(.L_23 - .L_22)
	.align		4
.L_22:
        /*0088*/ 	.word	index@(.nv.constant0._Z10atomic_bmkPiPliiS0_)
        /*008c*/ 	.short	0x0380
        /*008e*/ 	.short	0x0020


	//----- nvinfo : EIATTR_SW_WAR
	.align		4
.L_23:
        /*0090*/ 	.byte	0x04, 0x36
        /*0092*/ 	.short	(.L_25 - .L_24)
.L_24:
        /*0094*/ 	.word	0x00000008
.L_25:


//--------------------- .nv.callgraph             --------------------------
	.section	.nv.callgraph,"",@"SHT_CUDA_CALLGRAPH"
	.align	4
	.sectionentsize	8
	.align		4
        /*0000*/ 	.word	0x00000000
	.align		4
        /*0004*/ 	.word	0xffffffff
	.align		4
        /*0008*/ 	.word	0x00000000
	.align		4
        /*000c*/ 	.word	0xfffffffe
	.align		4
        /*0010*/ 	.word	0x00000000
	.align		4
        /*0014*/ 	.word	0xfffffffd
	.align		4
        /*0018*/ 	.word	0x00000000
	.align		4
        /*001c*/ 	.word	0xfffffffc


//--------------------- .text._Z10atomic_bmkPiPliiS0_ --------------------------
	.section	.text._Z10atomic_bmkPiPliiS0_,"ax",@progbits
	.align	128
        .global         _Z10atomic_bmkPiPliiS0_
        .type           _Z10atomic_bmkPiPliiS0_,@function
        .size           _Z10atomic_bmkPiPliiS0_,(.L_x_7 - _Z10atomic_bmkPiPliiS0_)
        .other          _Z10atomic_bmkPiPliiS0_,@"STO_CUDA_ENTRY STV_DEFAULT"
_Z10atomic_bmkPiPliiS0_:
.text._Z10atomic_bmkPiPliiS0_:
[----:B------:R-:W-:Y:S01]  /*0000*/  LDC R1, c[0x0][0x37c] ;  /* 0x0000df00ff017b82 */ /* 0x000fe20000000800 */
[----:B------:R-:W0:Y:S07]  /*0010*/  S2R R0, SR_TID.X ;  /* 0x0000000000007919 */ /* 0x000e2e0000002100 */
[----:B------:R-:W0:Y:S01]  /*0020*/  S2UR UR4, SR_CTAID.X ;  /* 0x00000000000479c3 */ /* 0x000e220000002500 */
[----:B------:R-:W1:Y:S07]  /*0030*/  LDCU UR5, c[0x0][0x390] ;  /* 0x00007200ff0577ac */ /* 0x000e6e0008000800 */
[----:B------:R-:W0:Y:S02]  /*0040*/  LDC R7, c[0x0][0x360] ;  /* 0x0000d800ff077b82 */ /* 0x000e240000000800 */
[----:B0-----:R-:W-:-:S05]  /*0050*/  IMAD R0, R7, UR4, R0 ;  /* 0x0000000407007c24 */ /* 0x001fca000f8e0200 */
[----:B-1----:R-:W-:-:S13]  /*0060*/  ISETP.GE.AND P0, PT, R0, UR5, PT ;  /* 0x0000000500007c0c */ /* 0x002fda000bf06270 */
[----:B------:R-:W-:Y:S05]  /*0070*/  @P0 EXIT ;  /* 0x000000000000094d */ /* 0x000fea0003800000 */
[----:B------:R-:W0:Y:S02]  /*0080*/  LDC R4, c[0x0][0x394] ;  /* 0x0000e500ff047b82 */ /* 0x000e240000000800 */
[----:B0-----:R-:W-:-:S13]  /*0090*/  ISETP.GE.AND P0, PT, R4, 0x1, PT ;  /* 0x000000010400780c */ /* 0x001fda0003f06270 */
[----:B------:R-:W-:Y:S05]  /*00a0*/  @!P0 EXIT ;  /* 0x000000000000894d */ /* 0x000fea0003800000 */
[----:B------:R-:W0:Y:S01]  /*00b0*/  LDC.64 R2, c[0x0][0x388] ;  /* 0x0000e200ff027b82 */ /* 0x000e220000000a00 */
[----:B------:R-:W1:Y:S01]  /*00c0*/  LDCU UR4, c[0x0][0x370] ;  /* 0x00006e00ff0477ac */ /* 0x000e620008000800 */
[C---:B------:R-:W-:Y:S01]  /*00d0*/  LOP3.LUT R13, R4.reuse, 0x7, RZ, 0xc0, !PT ;  /* 0x00000007040d7812 */ /* 0x040fe200078ec0ff */
[----:B------:R-:W-:Y:S01]  /*00e0*/  IMAD.MOV.U32 R8, RZ, RZ, 0x1 ;  /* 0x00000001ff087424 */ /* 0x000fe200078e00ff */
[----:B------:R-:W-:Y:S01]  /*00f0*/  LOP3.LUT R12, R4, 0xf, RZ, 0xc0, !PT ;  /* 0x0000000f040c7812 */ /* 0x000fe200078ec0ff */
[----:B------:R-:W2:Y:S02]  /*0100*/  LDCU.64 UR6, c[0x0][0x358] ;  /* 0x00006b00ff0677ac */ /* 0x000ea40008000a00 */
[----:B------:R-:W-:Y:S02]  /*0110*/  VIADD R6, R13, 0xffffffff ;  /* 0xffffffff0d067836 */ /* 0x000fe40000000000 */
[----:B------:R-:W-:Y:S01]  /*0120*/  VIADD R5, R12, 0xffffffff ;  /* 0xffffffff0c057836 */ /* 0x000fe20000000000 */
[----:B------:R-:W3:Y:S02]  /*0130*/  LDCU.64 UR8, c[0x0][0x380] ;  /* 0x00007000ff0877ac */ /* 0x000ee40008000a00 */
[----:B------:R-:W-:-:S02]  /*0140*/  ISETP.GE.U32.AND P1, PT, R6, 0x3, PT ;  /* 0x000000030600780c */ /* 0x000fc40003f26070 */
[C---:B------:R-:W-:Y:S02]  /*0150*/  LOP3.LUT R6, R4.reuse, 0x7ffffff0, RZ, 0xc0, !PT ;  /* 0x7ffffff004067812 */ /* 0x040fe400078ec0ff */
[----:B------:R-:W-:Y:S02]  /*0160*/  ISETP.GE.U32.AND P2, PT, R5, 0x7, PT ;  /* 0x000000070500780c */ /* 0x000fe40003f46070 */
[----:B------:R-:W-:Y:S01]  /*0170*/  LOP3.LUT R4, R4, 0x3, RZ, 0xc0, !PT ;  /* 0x0000000304047812 */ /* 0x000fe200078ec0ff */
[----:B-1----:R-:W-:Y:S02]  /*0180*/  IMAD R7, R7, UR4, RZ ;  /* 0x0000000407077c24 */ /* 0x002fe4000f8e02ff */
[----:B------:R-:W-:Y:S02]  /*0190*/  IMAD.MOV R6, RZ, RZ, -R6 ;  /* 0x000000ffff067224 */ /* 0x000fe400078e0a06 */
[----:B0-23--:R-:W-:-:S07]  /*01a0*/  IMAD.WIDE.U32 R2, R0, 0x8, R2 ;  /* 0x0000000800027825 */ /* 0x00dfce00078e0002 */
.L_x_5:
[----:B0-----:R-:W0:Y:S01]  /*01b0*/  LDCU.64 UR4, c[0x0][0x390] ;  /* 0x00007200ff0477ac */ /* 0x001e220008000a00 */
[----:B------:R-:W-:Y:S01]  /*01c0*/  IMAD.IADD R0, R7, 0x1, R0 ;  /* 0x0000000107007824 */ /* 0x000fe200078e0200 */
[----:B------:R-:W-:Y:S01]  /*01d0*/  ISETP.NE.AND P3, PT, R12, RZ, PT ;  /* 0x000000ff0c00720c */ /* 0x000fe20003f65270 */
[----:B0-----:R-:W-:-:S03]  /*01e0*/  UISETP.GE.U32.AND UP0, UPT, UR5, 0x10, UPT ;  /* 0x000000100500788c */ /* 0x001fc6000bf06070 */
[----:B------:R-:W-:-:S06]  /*01f0*/  ISETP.GE.AND P0, PT, R0, UR4, PT ;  /* 0x0000000400007c0c */ /* 0x000fcc000bf06270 */
[----:B-12345:R-:W-:Y:S07]  /*0200*/  BRA.U !UP0, `(.L_x_0) ;  /* 0x0000000508107547 */ /* 0x03efee000b800000 */
[----:B------:R-:W-:-:S07]  /*0210*/  IMAD.MOV.U32 R5, RZ, RZ, R6 ;  /* 0x000000ffff057224 */ /* 0x000fce00078e0006 */
.L_x_1:
[----:B------:R-:W2:Y:S02]  /*0220*/  LDG.E.64 R10, desc[UR6][R2.64] ;  /* 0x00000006020a7981 */ /* 0x000ea4000c1e1b00 */
[----:B--2---:R-:W-:-:S04]  /*0230*/  LEA R14, P4, R10, UR8, 0x2 ;  /* 0x000000080a0e7c11 */ /* 0x004fc8000f8810ff */
[----:B------:R-:W-:-:S06]  /*0240*/  LEA.HI.X R15, R10, UR9, R11, 0x2, P4 ;  /* 0x000000090a0f7c11 */ /* 0x000fcc000a0f140b */
[----:B-----5:R-:W2:Y:S04]  /*0250*/  ATOMG.E.ADD.STRONG.GPU PT, R15, desc[UR6][R14.64], R8 ;  /* 0x800000080e0f79a8 */ /* 0x020ea800081ef106 */
[----:B------:R-:W3:Y:S02]  /*0260*/  LDG.E.64 R10, desc[UR6][R2.64] ;  /* 0x00000006020a7981 */ /* 0x000ee4000c1e1b00 */
[----:B---3--:R-:W-:-:S04]  /*0270*/  LEA R16, P4, R10, UR8, 0x2 ;  /* 0x000000080a107c11 */ /* 0x008fc8000f8810ff */
[----:B0-----:R-:W-:-:S06]  /*0280*/  LEA.HI.X R17, R10, UR9, R11, 0x2, P4 ;  /* 0x000000090a117c11 */ /* 0x001fcc000a0f140b */
[----:B--2---:R-:W2:Y:S04]  /*0290*/  ATOMG.E.ADD.STRONG.GPU PT, R17, desc[UR6][R16.64], R15 ;  /* 0x8000000f101179a8 */ /* 0x004ea800081ef106 */
[----:B------:R-:W3:Y:S02]  /*02a0*/  LDG.E.64 R10, desc[UR6][R2.64] ;  /* 0x00000006020a7981 */ /* 0x000ee4000c1e1b00 */
[----:B---3--:R-:W-:-:S04]  /*02b0*/  LEA R18, P4, R10, UR8, 0x2 ;  /* 0x000000080a127c11 */ /* 0x008fc8000f8810ff */
[----:B------:R-:W-:-:S06]  /*02c0*/  LEA.HI.X R19, R10, UR9, R11, 0x2, P4 ;  /* 0x000000090a137c11 */ /* 0x000fcc000a0f140b */
[----:B--2---:R-:W2:Y:S04]  /*02d0*/  ATOMG.E.ADD.STRONG.GPU PT, R19, desc[UR6][R18.64], R17 ;  /* 0x80000011121379a8 */ /* 0x004ea800081ef106 */
[----:B------:R-:W3:Y:S02]  /*02e0*/  LDG.E.64 R10, desc[UR6][R2.64] ;  /* 0x00000006020a7981 */ /* 0x000ee4000c1e1b00 */
[----:B---3--:R-:W-:-:S04]  /*02f0*/  LEA R20, P4, R10, UR8, 0x2 ;  /* 0x000000080a147c11 */ /* 0x008fc8000f8810ff */
[----:B------:R-:W-:-:S06]  /*0300*/  LEA.HI.X R21, R10, UR9, R11, 0x2, P4 ;  /* 0x000000090a157c11 */ /* 0x000fcc000a0f140b */
[----:B--2---:R-:W2:Y:S04]  /*0310*/  ATOMG.E.ADD.STRONG.GPU PT, R21, desc[UR6][R20.64], R19 ;  /* 0x80000013141579a8 */ /* 0x004ea800081ef106 */
[----:B------:R-:W3:Y:S02]  /*0320*/  LDG.E.64 R8, desc[UR6][R2.64] ;  /* 0x0000000602087981 */ /* 0x000ee4000c1e1b00 */
[----:B---3--:R-:W-:-:S04]  /*0330*/  LEA R10, P4, R8, UR8, 0x2 ;  /* 0x00000008080a7c11 */ /* 0x008fc8000f8810ff */
[----:B------:R-:W-:-:S05]  /*0340*/  LEA.HI.X R11, R8, UR9, R9, 0x2, P4 ;  /* 0x00000009080b7c11 */ /* 0x000fca000a0f1409 */
        /* <DEDUP_REMOVED lines=41> */
[----:B------:R-:W3:Y:S01]  /*05e0*/  LDG.E.64 R8, desc[UR6][R2.64] ;  /* 0x0000000602087981 */ /* 0x000ee2000c1e1b00 */
[----:B------:R-:W-:Y:S01]  /*05f0*/  VIADD R5, R5, 0x10 ;  /* 0x0000001005057836 */ /* 0x000fe20000000000 */
[----:B---3--:R-:W-:-:S04]  /*0600*/  LEA R18, P4, R8, UR8, 0x2 ;  /* 0x0000000808127c11 */ /* 0x008fc8000f8810ff */
[----:B------:R-:W-:Y:S02]  /*0610*/  LEA.HI.X R19, R8, UR9, R9, 0x2, P4 ;  /* 0x0000000908137c11 */ /* 0x000fe4000a0f1409 */
[----:B------:R-:W-:-:S03]  /*0620*/  ISETP.NE.AND P4, PT, R5, RZ, PT ;  /* 0x000000ff0500720c */ /* 0x000fc60003f85270 */
[----:B--2---:R0:W5:Y:S10]  /*0630*/  ATOMG.E.ADD.STRONG.GPU PT, R8, desc[UR6][R18.64], R17 ;  /* 0x80000011120879a8 */ /* 0x00417400081ef106 */
[----:B------:R-:W-:Y:S05]  /*0640*/  @P4 BRA `(.L_x_1) ;  /* 0xfffffff800f44947 */ /* 0x000fea000383ffff */
.L_x_0:
[----:B------:R-:W-:Y:S05]  /*0650*/  @!P3 BRA `(.L_x_2) ;  /* 0x000000040024b947 */ /* 0x000fea0003800000 */
[----:B------:R-:W-:Y:S01]  /*0660*/  ISETP.NE.AND P3, PT, R13, RZ, PT ;  /* 0x000000ff0d00720c */ /* 0x000fe20003f65270 */
[----:B------:R-:W-:-:S12]  /*0670*/  @!P2 BRA `(.L_x_3) ;  /* 0x000000000084a947 */ /* 0x000fd80003800000 */
[----:B------:R-:W2:Y:S01]  /*0680*/  LDG.E.64 R10, desc[UR6][R2.64] ;  /* 0x00000006020a7981 */ /* 0x000ea2000c1e1b00 */
[----:B------:R-:W2:Y:S02]  /*0690*/  LDCU.64 UR4, c[0x0][0x380] ;  /* 0x00007000ff0477ac */ /* 0x000ea40008000a00 */
        /* <DEDUP_REMOVED lines=30> */
[----:B--2---:R1:W5:Y:S04]  /*0880*/  ATOMG.E.ADD.STRONG.GPU PT, R8, desc[UR6][R18.64], R17 ;  /* 0x80000011120879a8 */ /* 0x00436800081ef106 */
.L_x_3:
        /* <DEDUP_REMOVED lines=10> */
[----:B01----:R-:W-:-:S06]  /*0930*/  LEA.HI.X R17, R10, UR5, R11, 0x2, P4 ;  /* 0x000000050a117c11 */ /* 0x003fcc000a0f140b */
        /* <DEDUP_REMOVED lines=9> */
.L_x_4:
[----:B------:R-:W-:Y:S05]  /*09d0*/  @!P3 BRA `(.L_x_2) ;  /* 0x000000000044b947 */ /* 0x000fea0003800000 */
[----:B------:R-:W3:Y:S01]  /*09e0*/  LDG.E.64 R14, desc[UR6][R2.64] ;  /* 0x00000006020e7981 */ /* 0x000ee2000c1e1b00 */
[----:B------:R-:W3:Y:S02]  /*09f0*/  LDCU.64 UR4, c[0x0][0x380] ;  /* 0x00007000ff0477ac */ /* 0x000ee40008000a00 */
[----:B---3--:R-:W-:-:S04]  /*0a00*/  LEA R10, P3, R14, UR4, 0x2 ;  /* 0x000000040e0a7c11 */ /* 0x008fc8000f8610ff */
[----:B------:R-:W-:Y:S02]  /*0a10*/  LEA.HI.X R11, R14, UR5, R15, 0x2, P3 ;  /* 0x000000050e0b7c11 */ /* 0x000fe400098f140f */
[----:B------:R-:W-:-:S03]  /*0a20*/  ISETP.NE.AND P3, PT, R4, 0x1, PT ;  /* 0x000000010400780c */ /* 0x000fc60003f65270 */
[----:B-----5:R3:W5:Y:S10]  /*0a30*/  ATOMG.E.ADD.STRONG.GPU PT, R8, desc[UR6][R10.64], R8 ;  /* 0x800000080a0879a8 */ /* 0x02077400081ef106 */
[----:B------:R-:W-:Y:S05]  /*0a40*/  @!P3 BRA `(.L_x_2) ;  /* 0x000000000028b947 */ /* 0x000fea0003800000 */
[----:B------:R-:W3:Y:S02]  /*0a50*/  LDG.E.64 R14, desc[UR6][R2.64] ;  /* 0x00000006020e7981 */ /* 0x000ee4000c1e1b00 */
[----:B---3--:R-:W-:-:S04]  /*0a60*/  LEA R10, P3, R14, UR4, 0x2 ;  /* 0x000000040e0a7c11 */ /* 0x008fc8000f8610ff */
[----:B------:R-:W-:Y:S02]  /*0a70*/  LEA.HI.X R11, R14, UR5, R15, 0x2, P3 ;  /* 0x000000050e0b7c11 */ /* 0x000fe400098f140f */
[----:B------:R-:W-:-:S03]  /*0a80*/  ISETP.NE.AND P3, PT, R4, 0x2, PT ;  /* 0x000000020400780c */ /* 0x000fc60003f65270 */
[----:B-----5:R4:W5:Y:S10]  /*0a90*/  ATOMG.E.ADD.STRONG.GPU PT, R8, desc[UR6][R10.64], R8 ;  /* 0x800000080a0879a8 */ /* 0x02097400081ef106 */
[----:B------:R-:W-:Y:S05]  /*0aa0*/  @!P3 BRA `(.L_x_2) ;  /* 0x000000000010b947 */ /* 0x000fea0003800000 */
[----:B------:R-:W4:Y:S02]  /*0ab0*/  LDG.E.64 R14, desc[UR6][R2.64] ;  /* 0x00000006020e7981 */ /* 0x000f24000c1e1b00 */
[----:B----4-:R-:W-:-:S04]  /*0ac0*/  LEA R10, P3, R14, UR4, 0x2 ;  /* 0x000000040e0a7c11 */ /* 0x010fc8000f8610ff */
[----:B------:R-:W-:-:S05]  /*0ad0*/  LEA.HI.X R11, R14, UR5, R15, 0x2, P3 ;  /* 0x000000050e0b7c11 */ /* 0x000fca00098f140f */
[----:B-----5:R3:W5:Y:S04]  /*0ae0*/  ATOMG.E.ADD.STRONG.GPU PT, R8, desc[UR6][R10.64], R8 ;  /* 0x800000080a0879a8 */ /* 0x02076800081ef106 */
.L_x_2:
[----:B------:R-:W-:Y:S05]  /*0af0*/  @!P0 BRA `(.L_x_5) ;  /* 0xfffffff400ac8947 */ /* 0x000fea000383ffff */
[----:B------:R-:W-:Y:S05]  /*0b00*/  EXIT ;  /* 0x000000000000794d */ /* 0x000fea0003800000 */
.L_x_6:
[----:B------:R-:W-:-:S00]  /*0b10*/  BRA `(.L_x_6) ;  /* 0xfffffffc00fc7947 */ /* 0x000fc0000383ffff */
[----:B------:R-:W-:-:S00]  /*0b20*/  NOP ;  /* 0x0000000000007918 */ /* 0x000fc00000000000 */
        /* <DEDUP_REMOVED lines=13> */
.L_x_7:


//--------------------- .nv.shared.reserved.0     --------------------------
	.section	.nv.shared.reserved.0,"aw",@nobits
	.weak		__nv_reservedSMEM_offset_0_alias
	.size		__nv_reservedSMEM_offset_0_alias, 0, 64
	.other		__nv_reservedSMEM_offset_0_alias,@"STO_CUDA_RESERVED_SHARED STV_DEFAULT"
__nv_reservedSMEM_offset_0_alias:
	.zero		0
	.zero		64


//--------------------- .nv.constant0._Z10atomic_bmkPiPliiS0_ --------------------------
	.section	.nv.constant0._Z10atomic_bmkPiPliiS0_,"a",@progbits
	.sectionflags	@""
	.align	4
.nv.constant0._Z10atomic_bmkPiPliiS0_:
	.zero		928


//--------------------- SYMBOLS --------------------------

	.type		.nv.reservedSmem.offset0,@object
	.size		.nv.reservedSmem.offset0,0x4
